//
// Generated by NVIDIA NVVM Compiler
//
// Compiler Build ID: CL-36424714
// Cuda compilation tools, release 13.0, V13.0.88
// Based on NVVM 20.0.0
//

.version 9.0
.target sm_100
.address_size 64

	// .globl	_Z5top_2PiiS_
.global .attribute(.managed) .align 4 .b8 sourse_array[4000000];
.global .attribute(.managed) .align 4 .b8 _1pass_results[31256];
.global .attribute(.managed) .align 4 .b8 final_results[8];
// _ZZ5top_2PiiS_E4lich has been demoted

.visible .entry _Z5top_2PiiS_(
	.param .u64 .ptr .align 1 _Z5top_2PiiS__param_0,
	.param .u32 _Z5top_2PiiS__param_1,
	.param .u64 .ptr .align 1 _Z5top_2PiiS__param_2
)
{
	.reg .pred 	%p<23>;
	.reg .b32 	%r<130>;
	.reg .b64 	%rd<9>;
	// demoted variable
	.shared .align 4 .b8 _ZZ5top_2PiiS_E4lich[2048];
	ld.param.u64 	%rd2, [_Z5top_2PiiS__param_0];
	ld.param.u32 	%r48, [_Z5top_2PiiS__param_1];
	ld.param.u64 	%rd3, [_Z5top_2PiiS__param_2];
	mov.u32 	%r1, %tid.x;
	mov.u32 	%r2, %ntid.x;
	mov.u32 	%r3, %ctaid.x;
	mul.lo.s32 	%r4, %r2, %r3;
	add.s32 	%r109, %r4, %r1;
	setp.ge.s32 	%p1, %r109, %r48;
	mov.b32 	%r112, -2147483648;
	mov.u32 	%r113, %r112;
	@%p1 bra 	$L__BB0_3;
	mov.u32 	%r51, %nctaid.x;
	mul.lo.s32 	%r6, %r51, %r2;
	cvta.to.global.u64 	%rd1, %rd2;
	mov.b32 	%r113, -2147483648;
	mov.u32 	%r112, %r113;
$L__BB0_2:
	mul.wide.s32 	%rd4, %r109, 4;
	add.s64 	%rd5, %rd1, %rd4;
	ld.global.u32 	%r52, [%rd5];
	setp.gt.s32 	%p2, %r52, %r112;
	min.s32 	%r53, %r52, %r113;
	max.s32 	%r54, %r52, %r113;
	selp.b32 	%r112, %r53, %r112, %p2;
	selp.b32 	%r113, %r54, %r113, %p2;
	add.s32 	%r109, %r109, %r6;
	setp.lt.s32 	%p3, %r109, %r48;
	@%p3 bra 	$L__BB0_2;
$L__BB0_3:
	shl.b32 	%r56, %r1, 3;
	mov.u32 	%r57, _ZZ5top_2PiiS_E4lich;
	add.s32 	%r15, %r57, %r56;
	st.shared.u32 	[%r15], %r113;
	st.shared.u32 	[%r15+4], %r112;
	bar.sync 	0;
	setp.gt.u32 	%p4, %r1, 127;
	mov.b32 	%r116, 0;
	mov.u32 	%r117, %r116;
	@%p4 bra 	$L__BB0_5;
	ld.shared.u32 	%r58, [%r15];
	ld.shared.u32 	%r59, [%r15+1024];
	max.s32 	%r116, %r58, %r59;
	ld.shared.u32 	%r60, [%r15+1028];
	max.s32 	%r61, %r58, %r60;
	ld.shared.u32 	%r62, [%r15+4];
	max.s32 	%r63, %r62, %r59;
	min.s32 	%r117, %r61, %r63;
$L__BB0_5:
	setp.gt.u32 	%p5, %r1, 127;
	bar.sync 	0;
	@%p5 bra 	$L__BB0_7;
	st.shared.u32 	[%r15], %r116;
	st.shared.u32 	[%r15+4], %r117;
$L__BB0_7:
	bar.sync 	0;
	setp.gt.u32 	%p6, %r1, 63;
	@%p6 bra 	$L__BB0_9;
	ld.shared.u32 	%r64, [%r15];
	ld.shared.u32 	%r65, [%r15+512];
	max.s32 	%r116, %r64, %r65;
	ld.shared.u32 	%r66, [%r15+516];
	max.s32 	%r67, %r64, %r66;
	ld.shared.u32 	%r68, [%r15+4];
	max.s32 	%r69, %r68, %r65;
	min.s32 	%r117, %r67, %r69;
$L__BB0_9:
	setp.gt.u32 	%p7, %r1, 63;
	bar.sync 	0;
	@%p7 bra 	$L__BB0_11;
	st.shared.u32 	[%r15], %r116;
	st.shared.u32 	[%r15+4], %r117;
$L__BB0_11:
	bar.sync 	0;
	setp.gt.u32 	%p8, %r1, 31;
	@%p8 bra 	$L__BB0_13;
	ld.shared.u32 	%r70, [%r15];
	ld.shared.u32 	%r71, [%r15+256];
	max.s32 	%r116, %r70, %r71;
	ld.shared.u32 	%r72, [%r15+260];
	max.s32 	%r73, %r70, %r72;
	ld.shared.u32 	%r74, [%r15+4];
	max.s32 	%r75, %r74, %r71;
	min.s32 	%r117, %r73, %r75;
$L__BB0_13:
	setp.gt.u32 	%p9, %r1, 31;
	bar.sync 	0;
	@%p9 bra 	$L__BB0_15;
	st.shared.u32 	[%r15], %r116;
	st.shared.u32 	[%r15+4], %r117;
$L__BB0_15:
	bar.sync 	0;
	setp.gt.u32 	%p10, %r1, 15;
	@%p10 bra 	$L__BB0_17;
	ld.shared.u32 	%r76, [%r15];
	ld.shared.u32 	%r77, [%r15+128];
	max.s32 	%r116, %r76, %r77;
	ld.shared.u32 	%r78, [%r15+132];
	max.s32 	%r79, %r76, %r78;
	ld.shared.u32 	%r80, [%r15+4];
	max.s32 	%r81, %r80, %r77;
	min.s32 	%r117, %r79, %r81;
$L__BB0_17:
	setp.gt.u32 	%p11, %r1, 15;
	bar.sync 	0;
	@%p11 bra 	$L__BB0_19;
	st.shared.u32 	[%r15], %r116;
	st.shared.u32 	[%r15+4], %r117;
$L__BB0_19:
	bar.sync 	0;
	setp.gt.u32 	%p12, %r1, 7;
	@%p12 bra 	$L__BB0_21;
	ld.shared.u32 	%r82, [%r15];
	ld.shared.u32 	%r83, [%r15+64];
	max.s32 	%r116, %r82, %r83;
	ld.shared.u32 	%r84, [%r15+68];
	max.s32 	%r85, %r82, %r84;
	ld.shared.u32 	%r86, [%r15+4];
	max.s32 	%r87, %r86, %r83;
	min.s32 	%r117, %r85, %r87;
$L__BB0_21:
	setp.gt.u32 	%p13, %r1, 7;
	bar.sync 	0;
	@%p13 bra 	$L__BB0_23;
	st.shared.u32 	[%r15], %r116;
	st.shared.u32 	[%r15+4], %r117;
$L__BB0_23:
	bar.sync 	0;
	setp.gt.u32 	%p14, %r1, 3;
	@%p14 bra 	$L__BB0_25;
	ld.shared.u32 	%r88, [%r15];
	ld.shared.u32 	%r89, [%r15+32];
	max.s32 	%r116, %r88, %r89;
	ld.shared.u32 	%r90, [%r15+36];
	max.s32 	%r91, %r88, %r90;
	ld.shared.u32 	%r92, [%r15+4];
	max.s32 	%r93, %r92, %r89;
	min.s32 	%r117, %r91, %r93;
$L__BB0_25:
	setp.gt.u32 	%p15, %r1, 3;
	bar.sync 	0;
	@%p15 bra 	$L__BB0_27;
	st.shared.u32 	[%r15], %r116;
	st.shared.u32 	[%r15+4], %r117;
$L__BB0_27:
	bar.sync 	0;
	setp.gt.u32 	%p16, %r1, 1;
	@%p16 bra 	$L__BB0_29;
	ld.shared.u32 	%r94, [%r15];
	ld.shared.u32 	%r95, [%r15+16];
	max.s32 	%r116, %r94, %r95;
	ld.shared.u32 	%r96, [%r15+20];
	max.s32 	%r97, %r94, %r96;
	ld.shared.u32 	%r98, [%r15+4];
	max.s32 	%r99, %r98, %r95;
	min.s32 	%r117, %r97, %r99;
$L__BB0_29:
	setp.gt.u32 	%p17, %r1, 1;
	bar.sync 	0;
	@%p17 bra 	$L__BB0_31;
	st.shared.u32 	[%r15], %r116;
	st.shared.u32 	[%r15+4], %r117;
$L__BB0_31:
	bar.sync 	0;
	setp.ne.s32 	%p18, %r1, 0;
	@%p18 bra 	$L__BB0_33;
	ld.shared.u32 	%r100, [%r15];
	ld.shared.u32 	%r101, [_ZZ5top_2PiiS_E4lich+8];
	max.s32 	%r116, %r100, %r101;
	ld.shared.u32 	%r102, [_ZZ5top_2PiiS_E4lich+12];
	max.s32 	%r103, %r100, %r102;
	ld.shared.u32 	%r104, [%r15+4];
	max.s32 	%r105, %r104, %r101;
	min.s32 	%r117, %r103, %r105;
$L__BB0_33:
	setp.ne.s32 	%p19, %r1, 0;
	bar.sync 	0;
	@%p19 bra 	$L__BB0_35;
	st.shared.u32 	[%r15], %r116;
	st.shared.u32 	[%r15+4], %r117;
$L__BB0_35:
	setp.ne.s32 	%p20, %r1, 0;
	bar.sync 	0;
	setp.ge.u32 	%p21, %r4, %r48;
	or.pred  	%p22, %p20, %p21;
	@%p22 bra 	$L__BB0_37;
	ld.shared.u32 	%r106, [_ZZ5top_2PiiS_E4lich];
	shl.b32 	%r107, %r3, 1;
	cvta.to.global.u64 	%rd6, %rd3;
	mul.wide.u32 	%rd7, %r107, 4;
	add.s64 	%rd8, %rd6, %rd7;
	st.global.u32 	[%rd8], %r106;
	ld.shared.u32 	%r108, [_ZZ5top_2PiiS_E4lich+4];
	st.global.u32 	[%rd8+4], %r108;
$L__BB0_37:
	ret;

}


// ===== COMPILED SASS (sm_100) =====

	.target	sm_100

	.elftype	@"ET_EXEC"


//--------------------- .note.nv.tkinfo           --------------------------
	.section	.note.nv.tkinfo,"",@"SHT_NOTE"
	.sectionflags	@"SHF_NOTE_NV_TKINFO"
	.tkinfo
        /*0018*/ 	.word	0x00000002
        /*0030*/ 	.string	""
        /*0030*/ 	.string	"ptxas"
        /*0030*/ 	.string	"Cuda compilation tools, release 13.0, V13.0.88"
        /*0030*/ 	.string	"Build cuda_13.0.r13.0/compiler.36424714_0"
        /*0030*/ 	.string	"-arch sm_100 -m 64 "



//--------------------- .note.nv.cuinfo           --------------------------
	.section	.note.nv.cuinfo,"",@"SHT_NOTE"
	.sectionflags	@"SHF_NOTE_NV_CUINFO"
        /*0018*/ 	.short	0x0002
        /*001a*/ 	.short	0x0064
        /*001c*/ 	.short	0x0082
	.zero		2


//--------------------- .nv.info                  --------------------------
	.section	.nv.info,"",@"SHT_CUDA_INFO"
	.align	4


	//----- nvinfo : EIATTR_REGCOUNT
	.align		4
        /*0000*/ 	.byte	0x04, 0x2f
        /*0002*/ 	.short	(.L_4 - .L_3)
	.align		4
.L_3:
        /*0004*/ 	.word	index@(_Z5top_2PiiS_)
        /*0008*/ 	.word	0x00000011


	//----- nvinfo : EIATTR_FRAME_SIZE
	.align		4
.L_4:
        /*000c*/ 	.byte	0x04, 0x11
        /*000e*/ 	.short	(.L_6 - .L_5)
	.align		4
.L_5:
        /*0010*/ 	.word	index@(_Z5top_2PiiS_)
        /*0014*/ 	.word	0x00000000


	//----- nvinfo : EIATTR_MIN_STACK_SIZE
	.align		4
.L_6:
        /*0018*/ 	.byte	0x04, 0x12
        /*001a*/ 	.short	(.L_8 - .L_7)
	.align		4
.L_7:
        /*001c*/ 	.word	index@(_Z5top_2PiiS_)
        /*0020*/ 	.word	0x00000000
.L_8:


//--------------------- .nv.compat                --------------------------
	.section	.nv.compat,"",@"SHT_CUDA_COMPAT_INFO"
	.align	4
        /*0000*/ 	.byte	0x02, 0x09, 0x00, 0x00, 0x02, 0x02, 0x01, 0x00, 0x02, 0x05, 0x05, 0x00, 0x03, 0x07, 0x01, 0x01
        /*0010*/ 	.byte	0x02, 0x03, 0x00, 0x00, 0x02, 0x06, 0x01, 0x00, 0x04, 0x0b, 0x08, 0x00, 0x09, 0x00, 0x00, 0x00
        /*0020*/ 	.byte	0x00, 0x00, 0x00, 0x00


//--------------------- .nv.info._Z5top_2PiiS_    --------------------------
	.section	.nv.info._Z5top_2PiiS_,"",@"SHT_CUDA_INFO"
	.sectionflags	@""
	.align	4


	//----- nvinfo : EIATTR_CUDA_API_VERSION
	.align		4
        /*0000*/ 	.byte	0x04, 0x37
        /*0002*/ 	.short	(.L_10 - .L_9)
.L_9:
        /*0004*/ 	.word	0x00000082


	//----- nvinfo : EIATTR_KPARAM_INFO
	.align		4
.L_10:
        /*0008*/ 	.byte	0x04, 0x17
        /*000a*/ 	.short	(.L_12 - .L_11)
.L_11:
        /*000c*/ 	.word	0x00000000
        /*0010*/ 	.short	0x0002
        /*0012*/ 	.short	0x0010
        /*0014*/ 	.byte	0x00, 0xf5, 0x21, 0x00


	//----- nvinfo : EIATTR_KPARAM_INFO
	.align		4
.L_12:
        /*0018*/ 	.byte	0x04, 0x17
        /*001a*/ 	.short	(.L_14 - .L_13)
.L_13:
        /*001c*/ 	.word	0x00000000
        /*0020*/ 	.short	0x0001
        /*0022*/ 	.short	0x0008
        /*0024*/ 	.byte	0x00, 0xf0, 0x11, 0x00


	//----- nvinfo : EIATTR_KPARAM_INFO
	.align		4
.L_14:
        /*0028*/ 	.byte	0x04, 0x17
        /*002a*/ 	.short	(.L_16 - .L_15)
.L_15:
        /*002c*/ 	.word	0x00000000
        /*0030*/ 	.short	0x0000
        /*0032*/ 	.short	0x0000
        /*0034*/ 	.byte	0x00, 0xf5, 0x21, 0x00


	//----- nvinfo : EIATTR_SPARSE_MMA_MASK
	.align		4
.L_16:
        /*0038*/ 	.byte	0x03, 0x50
        /*003a*/ 	.short	0x0000


	//----- nvinfo : EIATTR_MAXREG_COUNT
	.align		4
        /*003c*/ 	.byte	0x03, 0x1b
        /*003e*/ 	.short	0x00ff


	//----- nvinfo : EIATTR_NUM_BARRIERS
	.align		4
        /*0040*/ 	.byte	0x02, 0x4c
        /*0042*/ 	.byte	0x01
	.zero		1


	//----- nvinfo : EIATTR_MERCURY_ISA_VERSION
	.align		4
        /*0044*/ 	.byte	0x03, 0x5f
        /*0046*/ 	.short	0x0101


	//----- nvinfo : EIATTR_VRC_CTA_INIT_COUNT
	.align		4
        /*0048*/ 	.byte	0x02, 0x4a
	.zero		1
	.zero		1


	//----- nvinfo : EIATTR_EXIT_INSTR_OFFSETS
	.align		4
        /*004c*/ 	.byte	0x04, 0x1c
        /*004e*/ 	.short	(.L_18 - .L_17)


	//   ....[0]....
.L_17:
        /*0050*/ 	.word	0x00000750


	//   ....[1]....
        /*0054*/ 	.word	0x000007c0


	//----- nvinfo : EIATTR_CRS_STACK_SIZE
	.align		4
.L_18:
        /*0058*/ 	.byte	0x04, 0x1e
        /*005a*/ 	.short	(.L_20 - .L_19)
.L_19:
        /*005c*/ 	.word	0x00000000


	//----- nvinfo : EIATTR_CBANK_PARAM_SIZE
	.align		4
.L_20:
        /*0060*/ 	.byte	0x03, 0x19
        /*0062*/ 	.short	0x0018


	//----- nvinfo : EIATTR_PARAM_CBANK
	.align		4
        /*0064*/ 	.byte	0x04, 0x0a
        /*0066*/ 	.short	(.L_22 - .L_21)
	.align		4
.L_21:
        /*0068*/ 	.word	index@(.nv.constant0._Z5top_2PiiS_)
        /*006c*/ 	.short	0x0380
        /*006e*/ 	.short	0x0018


	//----- nvinfo : EIATTR_SW_WAR
	.align		4
.L_22:
        /*0070*/ 	.byte	0x04, 0x36
        /*0072*/ 	.short	(.L_24 - .L_23)
.L_23:
        /*0074*/ 	.word	0x00000008
.L_24:


//--------------------- .nv.callgraph             --------------------------
	.section	.nv.callgraph,"",@"SHT_CUDA_CALLGRAPH"
	.align	4
	.sectionentsize	8
	.align		4
        /*0000*/ 	.word	0x00000000
	.align		4
        /*0004*/ 	.word	0xffffffff
	.align		4
        /*0008*/ 	.word	0x00000000
	.align		4
        /*000c*/ 	.word	0xfffffffe
	.align		4
        /*0010*/ 	.word	0x00000000
	.align		4
        /*0014*/ 	.word	0xfffffffd
	.align		4
        /*0018*/ 	.word	0x00000000
	.align		4
        /*001c*/ 	.word	0xfffffffc


//--------------------- .nv.constant4             --------------------------
	.section	.nv.constant4,"a",@progbits
	.align	8
	.align		8
.nv.constant4:
        /*0000*/ 	.dword	sourse_array
	.align		8
        /*0008*/ 	.dword	_1pass_results
	.align		8
        /*0010*/ 	.dword	final_results


//--------------------- .text._Z5top_2PiiS_       --------------------------
	.section	.text._Z5top_2PiiS_,"ax",@progbits
	.align	128
        .global         _Z5top_2PiiS_
        .type           _Z5top_2PiiS_,@function
        .size           _Z5top_2PiiS_,(.L_x_4 - _Z5top_2PiiS_)
        .other          _Z5top_2PiiS_,@"STO_CUDA_ENTRY STV_DEFAULT"
_Z5top_2PiiS_:
.text._Z5top_2PiiS_:
[----:B------:R-:W-:Y:S01]  /*0000*/  LDC R1, c[0x0][0x37c] ;  /* 0x0000df00ff017b82 */ /* 0x000fe20000000800 */
[----:B------:R-:W0:Y:S01]  /*0010*/  S2R R0, SR_CTAID.X ;  /* 0x0000000000007919 */ /* 0x000e220000002500 */
[----:B------:R-:W0:Y:S01]  /*0020*/  LDCU UR8, c[0x0][0x360] ;  /* 0x00006c00ff0877ac */ /* 0x000e220008000800 */
[----:B------:R-:W-:Y:S01]  /*0030*/  BSSY.RECONVERGENT B0, `(.L_x_0) ;  /* 0x0000018000007945 */ /* 0x000fe20003800200 */
[----:B------:R-:W-:Y:S01]  /*0040*/  IMAD.MOV.U32 R11, RZ, RZ, -0x80000000 ;  /* 0x80000000ff0b7424 */ /* 0x000fe200078e00ff */
[----:B------:R-:W1:Y:S01]  /*0050*/  S2R R2, SR_TID.X ;  /* 0x0000000000027919 */ /* 0x000e620000002100 */
[----:B------:R-:W2:Y:S01]  /*0060*/  LDCU UR9, c[0x0][0x388] ;  /* 0x00007100ff0977ac */ /* 0x000ea20008000800 */
[----:B------:R-:W-:Y:S01]  /*0070*/  IMAD.MOV.U32 R10, RZ, RZ, -0x80000000 ;  /* 0x80000000ff0a7424 */ /* 0x000fe200078e00ff */
[----:B------:R-:W3:Y:S01]  /*0080*/  LDCU.64 UR6, c[0x0][0x358] ;  /* 0x00006b00ff0677ac */ /* 0x000ee20008000a00 */
[----:B0-----:R-:W-:-:S04]  /*0090*/  IMAD R3, R0, UR8, RZ ;  /* 0x0000000800037c24 */ /* 0x001fc8000f8e02ff */
[----:B-1----:R-:W-:-:S05]  /*00a0*/  IMAD.IADD R4, R3, 0x1, R2 ;  /* 0x0000000103047824 */ /* 0x002fca00078e0202 */
[----:B--2---:R-:W-:-:S13]  /*00b0*/  ISETP.GE.AND P0, PT, R4, UR9, PT ;  /* 0x0000000904007c0c */ /* 0x004fda000bf06270 */
[----:B---3--:R-:W-:Y:S05]  /*00c0*/  @P0 BRA `(.L_x_1) ;  /* 0x0000000000380947 */ /* 0x008fea0003800000 */
[----:B------:R-:W0:Y:S01]  /*00d0*/  LDC R8, c[0x0][0x370] ;  /* 0x0000dc00ff087b82 */ /* 0x000e220000000800 */
[----:B------:R-:W-:Y:S02]  /*00e0*/  IMAD.MOV.U32 R9, RZ, RZ, R4 ;  /* 0x000000ffff097224 */ /* 0x000fe400078e0004 */
[----:B------:R-:W-:Y:S02]  /*00f0*/  IMAD.MOV.U32 R10, RZ, RZ, -0x80000000 ;  /* 0x80000000ff0a7424 */ /* 0x000fe400078e00ff */
[----:B------:R-:W-:-:S03]  /*0100*/  IMAD.MOV.U32 R11, RZ, RZ, -0x80000000 ;  /* 0x80000000ff0b7424 */ /* 0x000fc600078e00ff */
[----:B------:R-:W1:Y:S01]  /*0110*/  LDC.64 R6, c[0x0][0x380] ;  /* 0x0000e000ff067b82 */ /* 0x000e620000000a00 */
[----:B0-----:R-:W-:-:S07]  /*0120*/  IMAD R8, R8, UR8, RZ ;  /* 0x0000000808087c24 */ /* 0x001fce000f8e02ff */
.L_x_2:
[----:B-1----:R-:W-:-:S06]  /*0130*/  IMAD.WIDE R4, R9, 0x4, R6 ;  /* 0x0000000409047825 */ /* 0x002fcc00078e0206 */
[----:B------:R-:W2:Y:S01]  /*0140*/  LDG.E R5, desc[UR6][R4.64] ;  /* 0x0000000604057981 */ /* 0x000ea2000c1e1900 */
[----:B------:R-:W-:-:S05]  /*0150*/  IMAD.IADD R9, R8, 0x1, R9 ;  /* 0x0000000108097824 */ /* 0x000fca00078e0209 */
[----:B------:R-:W-:Y:S02]  /*0160*/  ISETP.GE.AND P1, PT, R9, UR9, PT ;  /* 0x0000000909007c0c */ /* 0x000fe4000bf26270 */
[----:B--2---:R-:W-:-:S13]  /*0170*/  ISETP.GT.AND P0, PT, R5, R11, PT ;  /* 0x0000000b0500720c */ /* 0x004fda0003f04270 */
[CC--:B------:R-:W-:Y:S02]  /*0180*/  @P0 VIMNMX R11, PT, PT, R5.reuse, R10.reuse, PT ;  /* 0x0000000a050b0248 */ /* 0x0c0fe40003fe0100 */
[----:B------:R-:W-:Y:S01]  /*0190*/  @P0 VIMNMX R10, PT, PT, R5, R10, !PT ;  /* 0x0000000a050a0248 */ /* 0x000fe20007fe0100 */
[----:B------:R-:W-:Y:S06]  /*01a0*/  @!P1 BRA `(.L_x_2) ;  /* 0xfffffffc00e09947 */ /* 0x000fec000383ffff */
.L_x_1:
[----:B------:R-:W-:Y:S05]  /*01b0*/  BSYNC.RECONVERGENT B0 ;  /* 0x0000000000007941 */ /* 0x000fea0003800200 */
.L_x_0:
[----:B------:R-:W0:Y:S01]  /*01c0*/  S2UR UR5, SR_CgaCtaId ;  /* 0x00000000000579c3 */ /* 0x000e220000008800 */
[----:B------:R-:W-:Y:S01]  /*01d0*/  UMOV UR4, 0x400 ;  /* 0x0000040000047882 */ /* 0x000fe20000000000 */
[C---:B------:R-:W-:Y:S02]  /*01e0*/  ISETP.GT.U32.AND P0, PT, R2.reuse, 0x7f, PT ;  /* 0x0000007f0200780c */ /* 0x040fe40003f04070 */
[----:B------:R-:W-:Y:S02]  /*01f0*/  CS2R R4, SRZ ;  /* 0x0000000000047805 */ /* 0x000fe4000001ff00 */
[----:B------:R-:W-:Y:S01]  /*0200*/  ISETP.GT.U32.AND P1, PT, R2, 0x3f, PT ;  /* 0x0000003f0200780c */ /* 0x000fe20003f24070 */
[----:B0-----:R-:W-:-:S06]  /*0210*/  ULEA UR4, UR5, UR4, 0x18 ;  /* 0x0000000405047291 */ /* 0x001fcc000f8ec0ff */
[----:B------:R-:W-:-:S05]  /*0220*/  LEA R6, R2, UR4, 0x3 ;  /* 0x0000000402067c11 */ /* 0x000fca000f8e18ff */
[----:B------:R-:W-:Y:S01]  /*0230*/  STS.64 [R6], R10 ;  /* 0x0000000a06007388 */ /* 0x000fe20000000a00 */
[----:B------:R-:W-:Y:S06]  /*0240*/  BAR.SYNC.DEFER_BLOCKING 0x0 ;  /* 0x0000000000007b1d */ /* 0x000fec0000010000 */
[----:B------:R-:W-:Y:S04]  /*0250*/  @!P0 LDS.64 R8, [R6] ;  /* 0x0000000006088984 */ /* 0x000fe80000000a00 */
[----:B------:R-:W0:Y:S02]  /*0260*/  @!P0 LDS.64 R12, [R6+0x400] ;  /* 0x00040000060c8984 */ /* 0x000e240000000a00 */
[----:B0-----:R-:W-:-:S02]  /*0270*/  @!P0 VIMNMX R13, PT, PT, R8, R13, !PT ;  /* 0x0000000d080d8248 */ /* 0x001fc40007fe0100 */
[----:B------:R-:W-:Y:S02]  /*0280*/  @!P0 VIMNMX R14, PT, PT, R12, R9, !PT ;  /* 0x000000090c0e8248 */ /* 0x000fe40007fe0100 */
[----:B------:R-:W-:Y:S01]  /*0290*/  @!P0 VIMNMX R4, PT, PT, R8, R12, !PT ;  /* 0x0000000c08048248 */ /* 0x000fe20007fe0100 */
[----:B------:R-:W-:Y:S01]  /*02a0*/  BAR.SYNC.DEFER_BLOCKING 0x0 ;  /* 0x0000000000007b1d */ /* 0x000fe20000010000 */
[----:B------:R-:W-:-:S05]  /*02b0*/  @!P0 VIMNMX R5, PT, PT, R13, R14, PT ;  /* 0x0000000e0d058248 */ /* 0x000fca0003fe0100 */
[----:B------:R-:W-:Y:S02]  /*02c0*/  @!P0 STS.64 [R6], R4 ;  /* 0x0000000406008388 */ /* 0x000fe40000000a00 */
[----:B------:R-:W-:Y:S01]  /*02d0*/  BAR.SYNC.DEFER_BLOCKING 0x0 ;  /* 0x0000000000007b1d */ /* 0x000fe20000010000 */
[----:B------:R-:W-:-:S05]  /*02e0*/  ISETP.GT.U32.AND P0, PT, R2, 0x1f, PT ;  /* 0x0000001f0200780c */ /* 0x000fca0003f04070 */
[----:B------:R-:W-:Y:S04]  /*02f0*/  @!P1 LDS.64 R8, [R6] ;  /* 0x0000000006089984 */ /* 0x000fe80000000a00 */
[----:B------:R-:W0:Y:S02]  /*0300*/  @!P1 LDS.64 R10, [R6+0x200] ;  /* 0x00020000060a9984 */ /* 0x000e240000000a00 */
[----:B0-----:R-:W-:Y:S02]  /*0310*/  @!P1 VIMNMX R11, PT, PT, R8, R11, !PT ;  /* 0x0000000b080b9248 */ /* 0x001fe40007fe0100 */
        /* <DEDUP_REMOVED lines=46> */
[----:B------:R-:W-:-:S05]  /*0600*/  ISETP.NE.AND P1, PT, R2, RZ, PT ;  /* 0x000000ff0200720c */ /* 0x000fca0003f25270 */
        /* <DEDUP_REMOVED lines=9> */
[----:B------:R-:W-:-:S04]  /*06a0*/  ISETP.GE.U32.AND P0, PT, R3, UR9, PT ;  /* 0x0000000903007c0c */ /* 0x000fc8000bf06070 */
[----:B------:R-:W-:Y:S01]  /*06b0*/  ISETP.NE.OR P0, PT, R2, RZ, P0 ;  /* 0x000000ff0200720c */ /* 0x000fe20000705670 */
[----:B------:R-:W-:Y:S04]  /*06c0*/  @!P1 LDS.64 R8, [R6] ;  /* 0x0000000006089984 */ /* 0x000fe80000000a00 */
[----:B------:R-:W0:Y:S02]  /*06d0*/  @!P1 LDS.64 R10, [UR4+0x8] ;  /* 0x00000804ff0a9984 */ /* 0x000e240008000a00 */
[----:B0-----:R-:W-:Y:S02]  /*06e0*/  @!P1 VIMNMX R11, PT, PT, R8, R11, !PT ;  /* 0x0000000b080b9248 */ /* 0x001fe40007fe0100 */
[----:B------:R-:W-:Y:S02]  /*06f0*/  @!P1 VIMNMX R12, PT, PT, R10, R9, !PT ;  /* 0x000000090a0c9248 */ /* 0x000fe40007fe0100 */
[----:B------:R-:W-:-:S02]  /*0700*/  @!P1 VIMNMX R4, PT, PT, R8, R10, !PT ;  /* 0x0000000a08049248 */ /* 0x000fc40007fe0100 */
[----:B------:R-:W-:Y:S01]  /*0710*/  @!P1 VIMNMX R5, PT, PT, R11, R12, PT ;  /* 0x0000000c0b059248 */ /* 0x000fe20003fe0100 */
[----:B------:R-:W-:Y:S06]  /*0720*/  BAR.SYNC.DEFER_BLOCKING 0x0 ;  /* 0x0000000000007b1d */ /* 0x000fec0000010000 */
[----:B------:R0:W-:Y:S02]  /*0730*/  @!P1 STS.64 [R6], R4 ;  /* 0x0000000406009388 */ /* 0x0001e40000000a00 */
[----:B------:R-:W-:Y:S06]  /*0740*/  BAR.SYNC.DEFER_BLOCKING 0x0 ;  /* 0x0000000000007b1d */ /* 0x000fec0000010000 */
[----:B------:R-:W-:Y:S05]  /*0750*/  @P0 EXIT ;  /* 0x000000000000094d */ /* 0x000fea0003800000 */
[----:B0-----:R-:W0:Y:S01]  /*0760*/  LDS.64 R4, [UR4] ;  /* 0x00000004ff047984 */ /* 0x001e220008000a00 */
[----:B------:R-:W1:Y:S01]  /*0770*/  LDC.64 R2, c[0x0][0x390] ;  /* 0x0000e400ff027b82 */ /* 0x000e620000000a00 */
[----:B------:R-:W-:-:S04]  /*0780*/  IMAD.SHL.U32 R7, R0, 0x2, RZ ;  /* 0x0000000200077824 */ /* 0x000fc800078e00ff */
[----:B-1----:R-:W-:-:S05]  /*0790*/  IMAD.WIDE.U32 R2, R7, 0x4, R2 ;  /* 0x0000000407027825 */ /* 0x002fca00078e0002 */
[----:B0-----:R-:W-:Y:S04]  /*07a0*/  STG.E desc[UR6][R2.64], R4 ;  /* 0x0000000402007986 */ /* 0x001fe8000c101906 */
[----:B------:R-:W-:Y:S01]  /*07b0*/  STG.E desc[UR6][R2.64+0x4], R5 ;  /* 0x0000040502007986 */ /* 0x000fe2000c101906 */
[----:B------:R-:W-:Y:S05]  /*07c0*/  EXIT ;  /* 0x000000000000794d */ /* 0x000fea0003800000 */
.L_x_3:
[----:B------:R-:W-:-:S00]  /*07d0*/  BRA `(.L_x_3) ;  /* 0xfffffffc00fc7947 */ /* 0x000fc0000383ffff */
[----:B------:R-:W-:-:S00]  /*07e0*/  NOP ;  /* 0x0000000000007918 */ /* 0x000fc00000000000 */
        /* <DEDUP_REMOVED lines=9> */
.L_x_4:


//--------------------- .nv.shared._Z5top_2PiiS_  --------------------------
	.section	.nv.shared._Z5top_2PiiS_,"aw",@nobits
	.sectionflags	@""
	.align	4
.nv.shared._Z5top_2PiiS_:
	.zero		3072


//--------------------- .nv.shared.reserved.0     --------------------------
	.section	.nv.shared.reserved.0,"aw",@nobits
	.weak		__nv_reservedSMEM_offset_0_alias
	.size		__nv_reservedSMEM_offset_0_alias, 0, 64
	.other		__nv_reservedSMEM_offset_0_alias,@"STO_CUDA_RESERVED_SHARED STV_DEFAULT"
__nv_reservedSMEM_offset_0_alias:
	.zero		0
	.zero		64


//--------------------- .nv.global                --------------------------
	.section	.nv.global,"aw",@nobits
	.align	4
.nv.global:
	.type		final_results,@object
	.size		final_results,(_1pass_results - final_results)
	.other		final_results,@"STV_DEFAULT STO_CUDA_MANAGED"
final_results:
	.zero		8
	.type		_1pass_results,@object
	.size		_1pass_results,(sourse_array - _1pass_results)
	.other		_1pass_results,@"STV_DEFAULT STO_CUDA_MANAGED"
_1pass_results:
	.zero		31256
	.type		sourse_array,@object
	.size		sourse_array,(.L_0 - sourse_array)
	.other		sourse_array,@"STV_DEFAULT STO_CUDA_MANAGED"
sourse_array:
	.zero		4000000
.L_0:


//--------------------- .nv.constant0._Z5top_2PiiS_ --------------------------
	.section	.nv.constant0._Z5top_2PiiS_,"a",@progbits
	.sectionflags	@""
	.align	4
.nv.constant0._Z5top_2PiiS_:
	.zero		920


//--------------------- SYMBOLS --------------------------

	.type		.nv.reservedSmem.offset0,@object
	.size		.nv.reservedSmem.offset0,0x4
	.type		.nv.reservedSmem.cap,@object
	.size		.nv.reservedSmem.cap,0x4
